//
// Generated by NVIDIA NVVM Compiler
//
// Compiler Build ID: CL-36424714
// Cuda compilation tools, release 13.0, V13.0.88
// Based on NVVM 20.0.0
//

.version 9.0
.target sm_100
.address_size 64

	// .globl	_Z12histo_kernelPijPj

.visible .entry _Z12histo_kernelPijPj(
	.param .u64 .ptr .align 1 _Z12histo_kernelPijPj_param_0,
	.param .u32 _Z12histo_kernelPijPj_param_1,
	.param .u64 .ptr .align 1 _Z12histo_kernelPijPj_param_2
)
{
	.reg .pred 	%p<2>;
	.reg .b32 	%r<13>;
	.reg .b64 	%rd<9>;

	ld.param.u64 	%rd1, [_Z12histo_kernelPijPj_param_0];
	ld.param.u32 	%r2, [_Z12histo_kernelPijPj_param_1];
	ld.param.u64 	%rd2, [_Z12histo_kernelPijPj_param_2];
	mov.u32 	%r3, %ntid.x;
	mov.u32 	%r4, %ctaid.x;
	mov.u32 	%r5, %tid.x;
	mad.lo.s32 	%r1, %r3, %r4, %r5;
	setp.ge.u32 	%p1, %r1, %r2;
	@%p1 bra 	$L__BB0_2;
	cvta.to.global.u64 	%rd3, %rd1;
	cvta.to.global.u64 	%rd4, %rd2;
	mul.wide.u32 	%rd5, %r1, 4;
	add.s64 	%rd6, %rd3, %rd5;
	ld.global.u32 	%r6, [%rd6];
	shr.s32 	%r7, %r6, 31;
	shr.u32 	%r8, %r7, 25;
	add.s32 	%r9, %r6, %r8;
	and.b32  	%r10, %r9, -128;
	sub.s32 	%r11, %r6, %r10;
	mul.wide.s32 	%rd7, %r11, 4;
	add.s64 	%rd8, %rd4, %rd7;
	atom.global.add.u32 	%r12, [%rd8], 1;
$L__BB0_2:
	ret;

}


// ===== COMPILED SASS (sm_100) =====

	.target	sm_100

	.elftype	@"ET_EXEC"


//--------------------- .note.nv.tkinfo           --------------------------
	.section	.note.nv.tkinfo,"",@"SHT_NOTE"
	.sectionflags	@"SHF_NOTE_NV_TKINFO"
	.tkinfo
        /*0018*/ 	.word	0x00000002
        /*0030*/ 	.string	""
        /*0030*/ 	.string	"ptxas"
        /*0030*/ 	.string	"Cuda compilation tools, release 13.0, V13.0.88"
        /*0030*/ 	.string	"Build cuda_13.0.r13.0/compiler.36424714_0"
        /*0030*/ 	.string	"-arch sm_100 -m 64 "



//--------------------- .note.nv.cuinfo           --------------------------
	.section	.note.nv.cuinfo,"",@"SHT_NOTE"
	.sectionflags	@"SHF_NOTE_NV_CUINFO"
        /*0018*/ 	.short	0x0002
        /*001a*/ 	.short	0x0064
        /*001c*/ 	.short	0x0082
	.zero		2


//--------------------- .nv.info                  --------------------------
	.section	.nv.info,"",@"SHT_CUDA_INFO"
	.align	4


	//----- nvinfo : EIATTR_REGCOUNT
	.align		4
        /*0000*/ 	.byte	0x04, 0x2f
        /*0002*/ 	.short	(.L_1 - .L_0)
	.align		4
.L_0:
        /*0004*/ 	.word	index@(_Z12histo_kernelPijPj)
        /*0008*/ 	.word	0x0000000c


	//----- nvinfo : EIATTR_FRAME_SIZE
	.align		4
.L_1:
        /*000c*/ 	.byte	0x04, 0x11
        /*000e*/ 	.short	(.L_3 - .L_2)
	.align		4
.L_2:
        /*0010*/ 	.word	index@(_Z12histo_kernelPijPj)
        /*0014*/ 	.word	0x00000000


	//----- nvinfo : EIATTR_MIN_STACK_SIZE
	.align		4
.L_3:
        /*0018*/ 	.byte	0x04, 0x12
        /*001a*/ 	.short	(.L_5 - .L_4)
	.align		4
.L_4:
        /*001c*/ 	.word	index@(_Z12histo_kernelPijPj)
        /*0020*/ 	.word	0x00000000
.L_5:


//--------------------- .nv.compat                --------------------------
	.section	.nv.compat,"",@"SHT_CUDA_COMPAT_INFO"
	.align	4
        /*0000*/ 	.byte	0x02, 0x09, 0x00, 0x00, 0x02, 0x02, 0x01, 0x00, 0x02, 0x05, 0x05, 0x00, 0x03, 0x07, 0x01, 0x01
        /*0010*/ 	.byte	0x02, 0x03, 0x00, 0x00, 0x02, 0x06, 0x01, 0x00, 0x04, 0x0b, 0x08, 0x00, 0x09, 0x00, 0x00, 0x00
        /*0020*/ 	.byte	0x00, 0x00, 0x00, 0x00


//--------------------- .nv.info._Z12histo_kernelPijPj --------------------------
	.section	.nv.info._Z12histo_kernelPijPj,"",@"SHT_CUDA_INFO"
	.sectionflags	@""
	.align	4


	//----- nvinfo : EIATTR_CUDA_API_VERSION
	.align		4
        /*0000*/ 	.byte	0x04, 0x37
        /*0002*/ 	.short	(.L_7 - .L_6)
.L_6:
        /*0004*/ 	.word	0x00000082


	//----- nvinfo : EIATTR_KPARAM_INFO
	.align		4
.L_7:
        /*0008*/ 	.byte	0x04, 0x17
        /*000a*/ 	.short	(.L_9 - .L_8)
.L_8:
        /*000c*/ 	.word	0x00000000
        /*0010*/ 	.short	0x0002
        /*0012*/ 	.short	0x0010
        /*0014*/ 	.byte	0x00, 0xf5, 0x21, 0x00


	//----- nvinfo : EIATTR_KPARAM_INFO
	.align		4
.L_9:
        /*0018*/ 	.byte	0x04, 0x17
        /*001a*/ 	.short	(.L_11 - .L_10)
.L_10:
        /*001c*/ 	.word	0x00000000
        /*0020*/ 	.short	0x0001
        /*0022*/ 	.short	0x0008
        /*0024*/ 	.byte	0x00, 0xf0, 0x11, 0x00


	//----- nvinfo : EIATTR_KPARAM_INFO
	.align		4
.L_11:
        /*0028*/ 	.byte	0x04, 0x17
        /*002a*/ 	.short	(.L_13 - .L_12)
.L_12:
        /*002c*/ 	.word	0x00000000
        /*0030*/ 	.short	0x0000
        /*0032*/ 	.short	0x0000
        /*0034*/ 	.byte	0x00, 0xf5, 0x21, 0x00


	//----- nvinfo : EIATTR_SPARSE_MMA_MASK
	.align		4
.L_13:
        /*0038*/ 	.byte	0x03, 0x50
        /*003a*/ 	.short	0x0000


	//----- nvinfo : EIATTR_MAXREG_COUNT
	.align		4
        /*003c*/ 	.byte	0x03, 0x1b
        /*003e*/ 	.short	0x00ff


	//----- nvinfo : EIATTR_MERCURY_ISA_VERSION
	.align		4
        /*0040*/ 	.byte	0x03, 0x5f
        /*0042*/ 	.short	0x0101


	//----- nvinfo : EIATTR_VRC_CTA_INIT_COUNT
	.align		4
        /*0044*/ 	.byte	0x02, 0x4a
	.zero		1
	.zero		1


	//----- nvinfo : EIATTR_EXIT_INSTR_OFFSETS
	.align		4
        /*0048*/ 	.byte	0x04, 0x1c
        /*004a*/ 	.short	(.L_15 - .L_14)


	//   ....[0]....
.L_14:
        /*004c*/ 	.word	0x00000070


	//   ....[1]....
        /*0050*/ 	.word	0x00000140


	//----- nvinfo : EIATTR_CBANK_PARAM_SIZE
	.align		4
.L_15:
        /*0054*/ 	.byte	0x03, 0x19
        /*0056*/ 	.short	0x0018


	//----- nvinfo : EIATTR_PARAM_CBANK
	.align		4
        /*0058*/ 	.byte	0x04, 0x0a
        /*005a*/ 	.short	(.L_17 - .L_16)
	.align		4
.L_16:
        /*005c*/ 	.word	index@(.nv.constant0._Z12histo_kernelPijPj)
        /*0060*/ 	.short	0x0380
        /*0062*/ 	.short	0x0018


	//----- nvinfo : EIATTR_SW_WAR
	.align		4
.L_17:
        /*0064*/ 	.byte	0x04, 0x36
        /*0066*/ 	.short	(.L_19 - .L_18)
.L_18:
        /*0068*/ 	.word	0x00000008
.L_19:


//--------------------- .nv.callgraph             --------------------------
	.section	.nv.callgraph,"",@"SHT_CUDA_CALLGRAPH"
	.align	4
	.sectionentsize	8
	.align		4
        /*0000*/ 	.word	0x00000000
	.align		4
        /*0004*/ 	.word	0xffffffff
	.align		4
        /*0008*/ 	.word	0x00000000
	.align		4
        /*000c*/ 	.word	0xfffffffe
	.align		4
        /*0010*/ 	.word	0x00000000
	.align		4
        /*0014*/ 	.word	0xfffffffd
	.align		4
        /*0018*/ 	.word	0x00000000
	.align		4
        /*001c*/ 	.word	0xfffffffc


//--------------------- .text._Z12histo_kernelPijPj --------------------------
	.section	.text._Z12histo_kernelPijPj,"ax",@progbits
	.align	128
        .global         _Z12histo_kernelPijPj
        .type           _Z12histo_kernelPijPj,@function
        .size           _Z12histo_kernelPijPj,(.L_x_1 - _Z12histo_kernelPijPj)
        .other          _Z12histo_kernelPijPj,@"STO_CUDA_ENTRY STV_DEFAULT"
_Z12histo_kernelPijPj:
.text._Z12histo_kernelPijPj:
[----:B------:R-:W-:Y:S01]  /*0000*/  LDC R1, c[0x0][0x37c] ;  /* 0x0000df00ff017b82 */ /* 0x000fe20000000800 */
[----:B------:R-:W0:Y:S01]  /*0010*/  S2R R5, SR_CTAID.X ;  /* 0x0000000000057919 */ /* 0x000e220000002500 */
[----:B------:R-:W0:Y:S01]  /*0020*/  LDCU UR4, c[0x0][0x360] ;  /* 0x00006c00ff0477ac */ /* 0x000e220008000800 */
[----:B------:R-:W0:Y:S01]  /*0030*/  S2R R0, SR_TID.X ;  /* 0x0000000000007919 */ /* 0x000e220000002100 */
[----:B------:R-:W1:Y:S01]  /*0040*/  LDCU UR5, c[0x0][0x388] ;  /* 0x00007100ff0577ac */ /* 0x000e620008000800 */
[----:B0-----:R-:W-:-:S05]  /*0050*/  IMAD R5, R5, UR4, R0 ;  /* 0x0000000405057c24 */ /* 0x001fca000f8e0200 */
[----:B-1----:R-:W-:-:S13]  /*0060*/  ISETP.GE.U32.AND P0, PT, R5, UR5, PT ;  /* 0x0000000505007c0c */ /* 0x002fda000bf06070 */
[----:B------:R-:W-:Y:S05]  /*0070*/  @P0 EXIT ;  /* 0x000000000000094d */ /* 0x000fea0003800000 */
[----:B------:R-:W0:Y:S01]  /*0080*/  LDC.64 R2, c[0x0][0x380] ;  /* 0x0000e000ff027b82 */ /* 0x000e220000000a00 */
[----:B------:R-:W1:Y:S01]  /*0090*/  LDCU.64 UR4, c[0x0][0x358] ;  /* 0x00006b00ff0477ac */ /* 0x000e620008000a00 */
[----:B0-----:R-:W-:-:S06]  /*00a0*/  IMAD.WIDE.U32 R2, R5, 0x4, R2 ;  /* 0x0000000405027825 */ /* 0x001fcc00078e0002 */
[----:B------:R-:W0:Y:S01]  /*00b0*/  LDC.64 R4, c[0x0][0x390] ;  /* 0x0000e400ff047b82 */ /* 0x000e220000000a00 */
[----:B-1----:R-:W2:Y:S01]  /*00c0*/  LDG.E R2, desc[UR4][R2.64] ;  /* 0x0000000402027981 */ /* 0x002ea2000c1e1900 */
[----:B------:R-:W-:Y:S01]  /*00d0*/  HFMA2 R9, -RZ, RZ, 0, 5.9604644775390625e-08 ;  /* 0x00000001ff097431 */ /* 0x000fe200000001ff */
[----:B--2---:R-:W-:-:S04]  /*00e0*/  SHF.R.S32.HI R7, RZ, 0x1f, R2 ;  /* 0x0000001fff077819 */ /* 0x004fc80000011402 */
[----:B------:R-:W-:-:S04]  /*00f0*/  LEA.HI R7, R7, R2, RZ, 0x7 ;  /* 0x0000000207077211 */ /* 0x000fc800078f38ff */
[----:B------:R-:W-:-:S05]  /*0100*/  LOP3.LUT R7, R7, 0xffffff80, RZ, 0xc0, !PT ;  /* 0xffffff8007077812 */ /* 0x000fca00078ec0ff */
[----:B------:R-:W-:-:S04]  /*0110*/  IMAD.IADD R7, R2, 0x1, -R7 ;  /* 0x0000000102077824 */ /* 0x000fc800078e0a07 */
[----:B0-----:R-:W-:-:S05]  /*0120*/  IMAD.WIDE R4, R7, 0x4, R4 ;  /* 0x0000000407047825 */ /* 0x001fca00078e0204 */
[----:B------:R-:W-:Y:S01]  /*0130*/  REDG.E.ADD.STRONG.GPU desc[UR4][R4.64], R9 ;  /* 0x000000090400798e */ /* 0x000fe2000c12e104 */
[----:B------:R-:W-:Y:S05]  /*0140*/  EXIT ;  /* 0x000000000000794d */ /* 0x000fea0003800000 */
.L_x_0:
[----:B------:R-:W-:-:S00]  /*0150*/  BRA `(.L_x_0) ;  /* 0xfffffffc00fc7947 */ /* 0x000fc0000383ffff */
[----:B------:R-:W-:-:S00]  /*0160*/  NOP ;  /* 0x0000000000007918 */ /* 0x000fc00000000000 */
        /* <DEDUP_REMOVED lines=9> */
.L_x_1:


//--------------------- .nv.shared.reserved.0     --------------------------
	.section	.nv.shared.reserved.0,"aw",@nobits
	.weak		__nv_reservedSMEM_offset_0_alias
	.size		__nv_reservedSMEM_offset_0_alias, 0, 64
	.other		__nv_reservedSMEM_offset_0_alias,@"STO_CUDA_RESERVED_SHARED STV_DEFAULT"
__nv_reservedSMEM_offset_0_alias:
	.zero		0
	.zero		64


//--------------------- .nv.constant0._Z12histo_kernelPijPj --------------------------
	.section	.nv.constant0._Z12histo_kernelPijPj,"a",@progbits
	.sectionflags	@""
	.align	4
.nv.constant0._Z12histo_kernelPijPj:
	.zero		920


//--------------------- SYMBOLS --------------------------

	.type		.nv.reservedSmem.offset0,@object
	.size		.nv.reservedSmem.offset0,0x4
